//
// Generated by NVIDIA NVVM Compiler
//
// Compiler Build ID: CL-36424714
// Cuda compilation tools, release 13.0, V13.0.88
// Based on NVVM 20.0.0
//

.version 9.0
.target sm_100
.address_size 64

	// .globl	_Z9printDataPi
.extern .func  (.param .b32 func_retval0) vprintf
(
	.param .b64 vprintf_param_0,
	.param .b64 vprintf_param_1
)
;
.global .align 1 .b8 $str[3] = {37, 100};

.visible .entry _Z9printDataPi(
	.param .u64 .ptr .align 1 _Z9printDataPi_param_0
)
{
	.local .align 8 .b8 	__local_depot0[8];
	.reg .b64 	%SP;
	.reg .b64 	%SPL;
	.reg .b32 	%r<5>;
	.reg .b64 	%rd<9>;

	mov.u64 	%SPL, __local_depot0;
	cvta.local.u64 	%SP, %SPL;
	ld.param.u64 	%rd1, [_Z9printDataPi_param_0];
	cvta.to.global.u64 	%rd2, %rd1;
	add.u64 	%rd3, %SP, 0;
	add.u64 	%rd4, %SPL, 0;
	mov.u32 	%r1, %tid.x;
	mul.wide.u32 	%rd5, %r1, 4;
	add.s64 	%rd6, %rd2, %rd5;
	ld.global.u32 	%r2, [%rd6];
	st.local.u32 	[%rd4], %r2;
	mov.u64 	%rd7, $str;
	cvta.global.u64 	%rd8, %rd7;
	{ // callseq 0, 0
	.param .b64 param0;
	st.param.b64 	[param0], %rd8;
	.param .b64 param1;
	st.param.b64 	[param1], %rd3;
	.param .b32 retval0;
	call.uni (retval0), 
	vprintf, 
	(
	param0, 
	param1
	);
	ld.param.b32 	%r3, [retval0];
	} // callseq 0
	ret;

}
	// .globl	_Z7setdataPi
.visible .entry _Z7setdataPi(
	.param .u64 .ptr .align 1 _Z7setdataPi_param_0
)
{
	.reg .b32 	%r<4>;
	.reg .b64 	%rd<5>;

	ld.param.u64 	%rd1, [_Z7setdataPi_param_0];
	cvta.to.global.u64 	%rd2, %rd1;
	mov.u32 	%r1, %tid.x;
	mul.wide.u32 	%rd3, %r1, 4;
	add.s64 	%rd4, %rd2, %rd3;
	ld.global.u32 	%r2, [%rd4];
	add.s32 	%r3, %r2, 1;
	st.global.u32 	[%rd4], %r3;
	ret;

}


// ===== COMPILED SASS (sm_100) =====

	.target	sm_100

	.elftype	@"ET_EXEC"


//--------------------- .note.nv.tkinfo           --------------------------
	.section	.note.nv.tkinfo,"",@"SHT_NOTE"
	.sectionflags	@"SHF_NOTE_NV_TKINFO"
	.tkinfo
        /*0018*/ 	.word	0x00000002
        /*0030*/ 	.string	""
        /*0030*/ 	.string	"ptxas"
        /*0030*/ 	.string	"Cuda compilation tools, release 13.0, V13.0.88"
        /*0030*/ 	.string	"Build cuda_13.0.r13.0/compiler.36424714_0"
        /*0030*/ 	.string	"-arch sm_100 -m 64 "



//--------------------- .note.nv.cuinfo           --------------------------
	.section	.note.nv.cuinfo,"",@"SHT_NOTE"
	.sectionflags	@"SHF_NOTE_NV_CUINFO"
        /*0018*/ 	.short	0x0002
        /*001a*/ 	.short	0x0064
        /*001c*/ 	.short	0x0082
	.zero		2


//--------------------- .nv.info                  --------------------------
	.section	.nv.info,"",@"SHT_CUDA_INFO"
	.align	4


	//----- nvinfo : EIATTR_REGCOUNT
	.align		4
        /*0000*/ 	.byte	0x04, 0x2f
        /*0002*/ 	.short	(.L_2 - .L_1)
	.align		4
.L_1:
        /*0004*/ 	.word	index@(_Z9printDataPi)
        /*0008*/ 	.word	0x00000018


	//----- nvinfo : EIATTR_FRAME_SIZE
	.align		4
.L_2:
        /*000c*/ 	.byte	0x04, 0x11
        /*000e*/ 	.short	(.L_4 - .L_3)
	.align		4
.L_3:
        /*0010*/ 	.word	index@(_Z9printDataPi)
        /*0014*/ 	.word	0x00000008


	//----- nvinfo : EIATTR_REGCOUNT
	.align		4
.L_4:
        /*0018*/ 	.byte	0x04, 0x2f
        /*001a*/ 	.short	(.L_6 - .L_5)
	.align		4
.L_5:
        /*001c*/ 	.word	index@(_Z7setdataPi)
        /*0020*/ 	.word	0x00000008


	//----- nvinfo : EIATTR_FRAME_SIZE
	.align		4
.L_6:
        /*0024*/ 	.byte	0x04, 0x11
        /*0026*/ 	.short	(.L_8 - .L_7)
	.align		4
.L_7:
        /*0028*/ 	.word	index@(_Z7setdataPi)
        /*002c*/ 	.word	0x00000000


	//----- nvinfo : EIATTR_MIN_STACK_SIZE
	.align		4
.L_8:
        /*0030*/ 	.byte	0x04, 0x12
        /*0032*/ 	.short	(.L_10 - .L_9)
	.align		4
.L_9:
        /*0034*/ 	.word	index@(_Z7setdataPi)
        /*0038*/ 	.word	0x00000000


	//----- nvinfo : EIATTR_MIN_STACK_SIZE
	.align		4
.L_10:
        /*003c*/ 	.byte	0x04, 0x12
        /*003e*/ 	.short	(.L_12 - .L_11)
	.align		4
.L_11:
        /*0040*/ 	.word	index@(_Z9printDataPi)
        /*0044*/ 	.word	0x00000008
.L_12:


//--------------------- .nv.compat                --------------------------
	.section	.nv.compat,"",@"SHT_CUDA_COMPAT_INFO"
	.align	4
        /*0000*/ 	.byte	0x02, 0x09, 0x00, 0x00, 0x02, 0x02, 0x01, 0x00, 0x02, 0x05, 0x05, 0x00, 0x03, 0x07, 0x01, 0x01
        /*0010*/ 	.byte	0x02, 0x03, 0x00, 0x00, 0x02, 0x06, 0x01, 0x00, 0x04, 0x0b, 0x08, 0x00, 0x09, 0x00, 0x00, 0x00
        /*0020*/ 	.byte	0x00, 0x00, 0x00, 0x00


//--------------------- .nv.info._Z7setdataPi     --------------------------
	.section	.nv.info._Z7setdataPi,"",@"SHT_CUDA_INFO"
	.sectionflags	@""
	.align	4


	//----- nvinfo : EIATTR_CUDA_API_VERSION
	.align		4
        /*0000*/ 	.byte	0x04, 0x37
        /*0002*/ 	.short	(.L_14 - .L_13)
.L_13:
        /*0004*/ 	.word	0x00000082


	//----- nvinfo : EIATTR_KPARAM_INFO
	.align		4
.L_14:
        /*0008*/ 	.byte	0x04, 0x17
        /*000a*/ 	.short	(.L_16 - .L_15)
.L_15:
        /*000c*/ 	.word	0x00000000
        /*0010*/ 	.short	0x0000
        /*0012*/ 	.short	0x0000
        /*0014*/ 	.byte	0x00, 0xf5, 0x21, 0x00


	//----- nvinfo : EIATTR_SPARSE_MMA_MASK
	.align		4
.L_16:
        /*0018*/ 	.byte	0x03, 0x50
        /*001a*/ 	.short	0x0000


	//----- nvinfo : EIATTR_MAXREG_COUNT
	.align		4
        /*001c*/ 	.byte	0x03, 0x1b
        /*001e*/ 	.short	0x00ff


	//----- nvinfo : EIATTR_MERCURY_ISA_VERSION
	.align		4
        /*0020*/ 	.byte	0x03, 0x5f
        /*0022*/ 	.short	0x0101


	//----- nvinfo : EIATTR_VRC_CTA_INIT_COUNT
	.align		4
        /*0024*/ 	.byte	0x02, 0x4a
	.zero		1
	.zero		1


	//----- nvinfo : EIATTR_EXIT_INSTR_OFFSETS
	.align		4
        /*0028*/ 	.byte	0x04, 0x1c
        /*002a*/ 	.short	(.L_18 - .L_17)


	//   ....[0]....
.L_17:
        /*002c*/ 	.word	0x00000080


	//----- nvinfo : EIATTR_CBANK_PARAM_SIZE
	.align		4
.L_18:
        /*0030*/ 	.byte	0x03, 0x19
        /*0032*/ 	.short	0x0008


	//----- nvinfo : EIATTR_PARAM_CBANK
	.align		4
        /*0034*/ 	.byte	0x04, 0x0a
        /*0036*/ 	.short	(.L_20 - .L_19)
	.align		4
.L_19:
        /*0038*/ 	.word	index@(.nv.constant0._Z7setdataPi)
        /*003c*/ 	.short	0x0380
        /*003e*/ 	.short	0x0008


	//----- nvinfo : EIATTR_SW_WAR
	.align		4
.L_20:
        /*0040*/ 	.byte	0x04, 0x36
        /*0042*/ 	.short	(.L_22 - .L_21)
.L_21:
        /*0044*/ 	.word	0x00000008
.L_22:


//--------------------- .nv.info._Z9printDataPi   --------------------------
	.section	.nv.info._Z9printDataPi,"",@"SHT_CUDA_INFO"
	.sectionflags	@""
	.align	4


	//----- nvinfo : EIATTR_CUDA_API_VERSION
	.align		4
        /*0000*/ 	.byte	0x04, 0x37
        /*0002*/ 	.short	(.L_24 - .L_23)
.L_23:
        /*0004*/ 	.word	0x00000082


	//----- nvinfo : EIATTR_KPARAM_INFO
	.align		4
.L_24:
        /*0008*/ 	.byte	0x04, 0x17
        /*000a*/ 	.short	(.L_26 - .L_25)
.L_25:
        /*000c*/ 	.word	0x00000000
        /*0010*/ 	.short	0x0000
        /*0012*/ 	.short	0x0000
        /*0014*/ 	.byte	0x00, 0xf5, 0x21, 0x00


	//----- nvinfo : EIATTR_SPARSE_MMA_MASK
	.align		4
.L_26:
        /*0018*/ 	.byte	0x03, 0x50
        /*001a*/ 	.short	0x0000


	//----- nvinfo : EIATTR_MAXREG_COUNT
	.align		4
        /*001c*/ 	.byte	0x03, 0x1b
        /*001e*/ 	.short	0x00ff


	//----- nvinfo : EIATTR_EXTERNS
	.align		4
        /*0020*/ 	.byte	0x04, 0x0f
        /*0022*/ 	.short	(.L_28 - .L_27)


	//   ....[0]....
	.align		4
.L_27:
        /*0024*/ 	.word	index@(vprintf)


	//----- nvinfo : EIATTR_MERCURY_ISA_VERSION
	.align		4
.L_28:
        /*0028*/ 	.byte	0x03, 0x5f
        /*002a*/ 	.short	0x0101


	//----- nvinfo : EIATTR_VRC_CTA_INIT_COUNT
	.align		4
        /*002c*/ 	.byte	0x02, 0x4a
	.zero		1
	.zero		1


	//----- nvinfo : EIATTR_SYSCALL_OFFSETS
	.align		4
        /*0030*/ 	.byte	0x04, 0x46
        /*0032*/ 	.short	(.L_30 - .L_29)


	//   ....[0]....
.L_29:
        /*0034*/ 	.word	0x00000120


	//----- nvinfo : EIATTR_EXIT_INSTR_OFFSETS
	.align		4
.L_30:
        /*0038*/ 	.byte	0x04, 0x1c
        /*003a*/ 	.short	(.L_32 - .L_31)


	//   ....[0]....
.L_31:
        /*003c*/ 	.word	0x00000130


	//----- nvinfo : EIATTR_CBANK_PARAM_SIZE
	.align		4
.L_32:
        /*0040*/ 	.byte	0x03, 0x19
        /*0042*/ 	.short	0x0008


	//----- nvinfo : EIATTR_PARAM_CBANK
	.align		4
        /*0044*/ 	.byte	0x04, 0x0a
        /*0046*/ 	.short	(.L_34 - .L_33)
	.align		4
.L_33:
        /*0048*/ 	.word	index@(.nv.constant0._Z9printDataPi)
        /*004c*/ 	.short	0x0380
        /*004e*/ 	.short	0x0008


	//----- nvinfo : EIATTR_SW_WAR
	.align		4
.L_34:
        /*0050*/ 	.byte	0x04, 0x36
        /*0052*/ 	.short	(.L_36 - .L_35)
.L_35:
        /*0054*/ 	.word	0x00000008
.L_36:


//--------------------- .nv.callgraph             --------------------------
	.section	.nv.callgraph,"",@"SHT_CUDA_CALLGRAPH"
	.align	4
	.sectionentsize	8
	.align		4
        /*0000*/ 	.word	0x00000000
	.align		4
        /*0004*/ 	.word	0xffffffff
	.align		4
        /*0008*/ 	.word	index@(_Z9printDataPi)
	.align		4
        /*000c*/ 	.word	index@(vprintf)
	.align		4
        /*0010*/ 	.word	0x00000000
	.align		4
        /*0014*/ 	.word	0xfffffffe
	.align		4
        /*0018*/ 	.word	0x00000000
	.align		4
        /*001c*/ 	.word	0xfffffffd
	.align		4
        /*0020*/ 	.word	0x00000000
	.align		4
        /*0024*/ 	.word	0xfffffffc


//--------------------- .nv.constant4             --------------------------
	.section	.nv.constant4,"a",@progbits
	.align	8
	.align		8
.nv.constant4:
        /*0000*/ 	.dword	$str
	.align		8
        /*0008*/ 	.dword	vprintf


//--------------------- .text._Z7setdataPi        --------------------------
	.section	.text._Z7setdataPi,"ax",@progbits
	.align	128
        .global         _Z7setdataPi
        .type           _Z7setdataPi,@function
        .size           _Z7setdataPi,(.L_x_3 - _Z7setdataPi)
        .other          _Z7setdataPi,@"STO_CUDA_ENTRY STV_DEFAULT"
_Z7setdataPi:
.text._Z7setdataPi:
[----:B------:R-:W-:Y:S01]  /*0000*/  LDC R1, c[0x0][0x37c] ;  /* 0x0000df00ff017b82 */ /* 0x000fe20000000800 */
[----:B------:R-:W0:Y:S07]  /*0010*/  S2R R5, SR_TID.X ;  /* 0x0000000000057919 */ /* 0x000e2e0000002100 */
[----:B------:R-:W0:Y:S01]  /*0020*/  LDC.64 R2, c[0x0][0x380] ;  /* 0x0000e000ff027b82 */ /* 0x000e220000000a00 */
[----:B------:R-:W1:Y:S01]  /*0030*/  LDCU.64 UR4, c[0x0][0x358] ;  /* 0x00006b00ff0477ac */ /* 0x000e620008000a00 */
[----:B0-----:R-:W-:-:S05]  /*0040*/  IMAD.WIDE.U32 R2, R5, 0x4, R2 ;  /* 0x0000000405027825 */ /* 0x001fca00078e0002 */
[----:B-1----:R-:W2:Y:S02]  /*0050*/  LDG.E R0, desc[UR4][R2.64] ;  /* 0x0000000402007981 */ /* 0x002ea4000c1e1900 */
[----:B--2---:R-:W-:-:S05]  /*0060*/  IADD3 R5, PT, PT, R0, 0x1, RZ ;  /* 0x0000000100057810 */ /* 0x004fca0007ffe0ff */
[----:B------:R-:W-:Y:S01]  /*0070*/  STG.E desc[UR4][R2.64], R5 ;  /* 0x0000000502007986 */ /* 0x000fe2000c101904 */
[----:B------:R-:W-:Y:S05]  /*0080*/  EXIT ;  /* 0x000000000000794d */ /* 0x000fea0003800000 */
.L_x_0:
[----:B------:R-:W-:-:S00]  /*0090*/  BRA `(.L_x_0) ;  /* 0xfffffffc00fc7947 */ /* 0x000fc0000383ffff */
[----:B------:R-:W-:-:S00]  /*00a0*/  NOP ;  /* 0x0000000000007918 */ /* 0x000fc00000000000 */
        /* <DEDUP_REMOVED lines=13> */
.L_x_3:


//--------------------- .text._Z9printDataPi      --------------------------
	.section	.text._Z9printDataPi,"ax",@progbits
	.align	128
        .global         _Z9printDataPi
        .type           _Z9printDataPi,@function
        .size           _Z9printDataPi,(.L_x_4 - _Z9printDataPi)
        .other          _Z9printDataPi,@"STO_CUDA_ENTRY STV_DEFAULT"
_Z9printDataPi:
.text._Z9printDataPi:
[----:B------:R-:W0:Y:S01]  /*0000*/  LDC R1, c[0x0][0x37c] ;  /* 0x0000df00ff017b82 */ /* 0x000e220000000800 */
[----:B------:R-:W1:Y:S07]  /*0010*/  S2R R5, SR_TID.X ;  /* 0x0000000000057919 */ /* 0x000e6e0000002100 */
[----:B------:R-:W1:Y:S01]  /*0020*/  LDC.64 R2, c[0x0][0x380] ;  /* 0x0000e000ff027b82 */ /* 0x000e620000000a00 */
[----:B------:R-:W2:Y:S01]  /*0030*/  LDCU.64 UR4, c[0x0][0x358] ;  /* 0x00006b00ff0477ac */ /* 0x000ea20008000a00 */
[----:B0-----:R-:W-:Y:S01]  /*0040*/  VIADD R1, R1, 0xfffffff8 ;  /* 0xfffffff801017836 */ /* 0x001fe20000000000 */
[----:B------:R-:W0:Y:S01]  /*0050*/  LDCU.64 UR6, c[0x4][URZ] ;  /* 0x01000000ff0677ac */ /* 0x000e220008000a00 */
[----:B-1----:R-:W-:-:S06]  /*0060*/  IMAD.WIDE.U32 R2, R5, 0x4, R2 ;  /* 0x0000000405027825 */ /* 0x002fcc00078e0002 */
[----:B--2---:R-:W2:Y:S01]  /*0070*/  LDG.E R2, desc[UR4][R2.64] ;  /* 0x0000000402027981 */ /* 0x004ea2000c1e1900 */
[----:B------:R-:W-:Y:S01]  /*0080*/  MOV R0, 0x8 ;  /* 0x0000000800007802 */ /* 0x000fe20000000f00 */
[----:B------:R-:W1:Y:S01]  /*0090*/  LDCU UR4, c[0x0][0x2f8] ;  /* 0x00005f00ff0477ac */ /* 0x000e620008000800 */
[----:B0-----:R-:W-:Y:S01]  /*00a0*/  IMAD.U32 R4, RZ, RZ, UR6 ;  /* 0x00000006ff047e24 */ /* 0x001fe2000f8e00ff */
[----:B------:R-:W-:Y:S01]  /*00b0*/  MOV R5, UR7 ;  /* 0x0000000700057c02 */ /* 0x000fe20008000f00 */
[----:B------:R0:W3:Y:S01]  /*00c0*/  LDC.64 R8, c[0x4][R0] ;  /* 0x0100000000087b82 */ /* 0x0000e20000000a00 */
[----:B------:R-:W4:Y:S01]  /*00d0*/  LDCU UR5, c[0x0][0x2fc] ;  /* 0x00005f80ff0577ac */ /* 0x000f220008000800 */
[----:B-1----:R-:W-:-:S05]  /*00e0*/  IADD3 R6, P0, PT, R1, UR4, RZ ;  /* 0x0000000401067c10 */ /* 0x002fca000ff1e0ff */
[----:B----4-:R-:W-:Y:S01]  /*00f0*/  IMAD.X R7, RZ, RZ, UR5, P0 ;  /* 0x00000005ff077e24 */ /* 0x010fe200080e06ff */
[----:B--23--:R0:W-:Y:S07]  /*0100*/  STL [R1], R2 ;  /* 0x0000000201007387 */ /* 0x00c1ee0000100800 */
[----:B------:R-:W-:-:S07]  /*0110*/  LEPC R20, `(.L_x_1) ;  /* 0x000000001014794e */ /* 0x000fce0000000000 */
[----:B0-----:R-:W-:Y:S05]  /*0120*/  CALL.ABS.NOINC R8 ;  /* 0x0000000008007343 */ /* 0x001fea0003c00000 */
.L_x_1:
[----:B------:R-:W-:Y:S05]  /*0130*/  EXIT ;  /* 0x000000000000794d */ /* 0x000fea0003800000 */
.L_x_2:
        /* <DEDUP_REMOVED lines=12> */
.L_x_4:


//--------------------- .nv.global.init           --------------------------
	.section	.nv.global.init,"aw",@progbits
.nv.global.init:
	.type		$str,@object
	.size		$str,(.L_0 - $str)
$str:
        /*0000*/ 	.byte	0x25, 0x64, 0x00
.L_0:


//--------------------- .nv.shared.reserved.0     --------------------------
	.section	.nv.shared.reserved.0,"aw",@nobits
	.weak		__nv_reservedSMEM_offset_0_alias
	.size		__nv_reservedSMEM_offset_0_alias, 0, 64
	.other		__nv_reservedSMEM_offset_0_alias,@"STO_CUDA_RESERVED_SHARED STV_DEFAULT"
__nv_reservedSMEM_offset_0_alias:
	.zero		0
	.zero		64


//--------------------- .nv.constant0._Z7setdataPi --------------------------
	.section	.nv.constant0._Z7setdataPi,"a",@progbits
	.sectionflags	@""
	.align	4
.nv.constant0._Z7setdataPi:
	.zero		904


//--------------------- .nv.constant0._Z9printDataPi --------------------------
	.section	.nv.constant0._Z9printDataPi,"a",@progbits
	.sectionflags	@""
	.align	4
.nv.constant0._Z9printDataPi:
	.zero		904


//--------------------- SYMBOLS --------------------------

	.type		.nv.reservedSmem.offset0,@object
	.size		.nv.reservedSmem.offset0,0x4
	.type		vprintf,@function
